	.headerflags	@"EF_CUDA_TEXMODE_UNIFIED EF_CUDA_64BIT_ADDRESS EF_CUDA_ACCELERATORS EF_CUDA_SM90 EF_CUDA_VIRTUAL_SM(EF_CUDA_SM90)"
	.elftype	@"ET_EXEC"


//--------------------- .nv.info                  --------------------------
	.section	.nv.info,"",@"SHT_CUDA_INFO"
	.align	4


	//----- nvinfo : EIATTR_REGCOUNT
	.align		4
        /*0000*/ 	.byte	0x04, 0x2f
        /*0002*/ 	.short	(.L_3 - .L_2)
	.align		4
.L_2:
        /*0004*/ 	.word	index@(triton_poi_fused__native_batch_norm_legit_no_training_7)
        /*0008*/ 	.word	0x00000012


	//----- nvinfo : EIATTR_MIN_STACK_SIZE
	.align		4
.L_3:
        /*000c*/ 	.byte	0x04, 0x12
        /*000e*/ 	.short	(.L_5 - .L_4)
	.align		4
.L_4:
        /*0010*/ 	.word	index@(triton_poi_fused__native_batch_norm_legit_no_training_7)
        /*0014*/ 	.word	0x00000000


	//----- nvinfo : EIATTR_FRAME_SIZE
	.align		4
.L_5:
        /*0018*/ 	.byte	0x04, 0x11
        /*001a*/ 	.short	(.L_7 - .L_6)
	.align		4
.L_6:
        /*001c*/ 	.word	index@(triton_poi_fused__native_batch_norm_legit_no_training_7)
        /*0020*/ 	.word	0x00000000


	//----- nvinfo : EIATTR_MIN_STACK_SIZE
	.align		4
.L_7:
        /*0024*/ 	.byte	0x04, 0x12
        /*0026*/ 	.short	(.L_9 - .L_8)
	.align		4
.L_8:
        /*0028*/ 	.word	index@(triton_poi_fused__native_batch_norm_legit_no_training_7)
        /*002c*/ 	.word	0x00000000
.L_9:


//--------------------- .nv.info.triton_poi_fused__native_batch_norm_legit_no_training_7 --------------------------
	.section	.nv.info.triton_poi_fused__native_batch_norm_legit_no_training_7,"",@"SHT_CUDA_INFO"
	.sectionflags	@""
	.align	4


	//----- nvinfo : EIATTR_CUDA_API_VERSION
	.align		4
        /*0000*/ 	.byte	0x04, 0x37
        /*0002*/ 	.short	(.L_11 - .L_10)
.L_10:
        /*0004*/ 	.word	0x0000007c


	//----- nvinfo : EIATTR_KPARAM_INFO
	.align		4
.L_11:
        /*0008*/ 	.byte	0x04, 0x17
        /*000a*/ 	.short	(.L_13 - .L_12)
.L_12:
        /*000c*/ 	.word	0x00000000
        /*0010*/ 	.short	0x0006
        /*0012*/ 	.short	0x0030
        /*0014*/ 	.byte	0x00, 0xf0, 0x11, 0x00


	//----- nvinfo : EIATTR_KPARAM_INFO
	.align		4
.L_13:
        /*0018*/ 	.byte	0x04, 0x17
        /*001a*/ 	.short	(.L_15 - .L_14)
.L_14:
        /*001c*/ 	.word	0x00000000
        /*0020*/ 	.short	0x0005
        /*0022*/ 	.short	0x0028
        /*0024*/ 	.byte	0x00, 0xf4, 0x21, 0x00


	//----- nvinfo : EIATTR_KPARAM_INFO
	.align		4
.L_15:
        /*0028*/ 	.byte	0x04, 0x17
        /*002a*/ 	.short	(.L_17 - .L_16)
.L_16:
        /*002c*/ 	.word	0x00000000
        /*0030*/ 	.short	0x0004
        /*0032*/ 	.short	0x0020
        /*0034*/ 	.byte	0x00, 0xf4, 0x21, 0x00


	//----- nvinfo : EIATTR_KPARAM_INFO
	.align		4
.L_17:
        /*0038*/ 	.byte	0x04, 0x17
        /*003a*/ 	.short	(.L_19 - .L_18)
.L_18:
        /*003c*/ 	.word	0x00000000
        /*0040*/ 	.short	0x0003
        /*0042*/ 	.short	0x0018
        /*0044*/ 	.byte	0x00, 0xf4, 0x21, 0x00


	//----- nvinfo : EIATTR_KPARAM_INFO
	.align		4
.L_19:
        /*0048*/ 	.byte	0x04, 0x17
        /*004a*/ 	.short	(.L_21 - .L_20)
.L_20:
        /*004c*/ 	.word	0x00000000
        /*0050*/ 	.short	0x0002
        /*0052*/ 	.short	0x0010
        /*0054*/ 	.byte	0x00, 0xf4, 0x21, 0x00


	//----- nvinfo : EIATTR_KPARAM_INFO
	.align		4
.L_21:
        /*0058*/ 	.byte	0x04, 0x17
        /*005a*/ 	.short	(.L_23 - .L_22)
.L_22:
        /*005c*/ 	.word	0x00000000
        /*0060*/ 	.short	0x0001
        /*0062*/ 	.short	0x0008
        /*0064*/ 	.byte	0x00, 0xf4, 0x21, 0x00


	//----- nvinfo : EIATTR_KPARAM_INFO
	.align		4
.L_23:
        /*0068*/ 	.byte	0x04, 0x17
        /*006a*/ 	.short	(.L_25 - .L_24)
.L_24:
        /*006c*/ 	.word	0x00000000
        /*0070*/ 	.short	0x0000
        /*0072*/ 	.short	0x0000
        /*0074*/ 	.byte	0x00, 0xf4, 0x21, 0x00


	//----- nvinfo : EIATTR_SPARSE_MMA_MASK
	.align		4
.L_25:
        /*0078*/ 	.byte	0x03, 0x50
        /*007a*/ 	.short	0x0000


	//----- nvinfo : EIATTR_MAXREG_COUNT
	.align		4
        /*007c*/ 	.byte	0x03, 0x1b
        /*007e*/ 	.short	0x00ff


	//----- nvinfo : EIATTR_EXIT_INSTR_OFFSETS
	.align		4
        /*0080*/ 	.byte	0x04, 0x1c
        /*0082*/ 	.short	(.L_27 - .L_26)


	//   ....[0]....
.L_26:
        /*0084*/ 	.word	0x000002d0


	//   ....[1]....
        /*0088*/ 	.word	0x000002f0


	//----- nvinfo : EIATTR_REQNTID
	.align		4
.L_27:
        /*008c*/ 	.byte	0x04, 0x10
        /*008e*/ 	.short	(.L_29 - .L_28)
.L_28:
        /*0090*/ 	.word	0x00000080
        /*0094*/ 	.word	0x00000001
        /*0098*/ 	.word	0x00000001


	//----- nvinfo : EIATTR_CBANK_PARAM_SIZE
	.align		4
.L_29:
        /*009c*/ 	.byte	0x03, 0x19
        /*009e*/ 	.short	0x0034


	//----- nvinfo : EIATTR_PARAM_CBANK
	.align		4
        /*00a0*/ 	.byte	0x04, 0x0a
        /*00a2*/ 	.short	(.L_31 - .L_30)
	.align		4
.L_30:
        /*00a4*/ 	.word	index@(.nv.constant0.triton_poi_fused__native_batch_norm_legit_no_training_7)
        /*00a8*/ 	.short	0x0210
        /*00aa*/ 	.short	0x0034


	//----- nvinfo : EIATTR_SW_WAR
	.align		4
.L_31:
        /*00ac*/ 	.byte	0x04, 0x36
        /*00ae*/ 	.short	(.L_33 - .L_32)
.L_32:
        /*00b0*/ 	.word	0x00000008
.L_33:


//--------------------- .nv.callgraph             --------------------------
	.section	.nv.callgraph,"",@"SHT_CUDA_CALLGRAPH"
	.align	4
	.sectionentsize	8
	.align		4
        /*0000*/ 	.word	0x00000000
	.align		4
        /*0004*/ 	.word	0xffffffff
	.align		4
        /*0008*/ 	.word	0x00000000
	.align		4
        /*000c*/ 	.word	0xfffffffe
	.align		4
        /*0010*/ 	.word	0x00000000
	.align		4
        /*0014*/ 	.word	0xfffffffd
	.align		4
        /*0018*/ 	.word	0x00000000
	.align		4
        /*001c*/ 	.word	0xfffffffc


//--------------------- .nv.constant4             --------------------------
	.section	.nv.constant4,"a",@progbits
	.align	8
	.align		8
.nv.constant4:
        /*0000*/ 	.dword	_$_str
	.align		8
        /*0008*/ 	.dword	_$_str_$_2


//--------------------- .text.triton_poi_fused__native_batch_norm_legit_no_training_7 --------------------------
	.section	.text.triton_poi_fused__native_batch_norm_legit_no_training_7,"ax",@progbits
	.align	128
        .global         triton_poi_fused__native_batch_norm_legit_no_training_7
        .type           triton_poi_fused__native_batch_norm_legit_no_training_7,@function
        .size           triton_poi_fused__native_batch_norm_legit_no_training_7,(.L_x_1 - triton_poi_fused__native_batch_norm_legit_no_training_7)
        .other          triton_poi_fused__native_batch_norm_legit_no_training_7,@"STO_CUDA_ENTRY STV_DEFAULT"
triton_poi_fused__native_batch_norm_legit_no_training_7:
.text.triton_poi_fused__native_batch_norm_legit_no_training_7:
[----:B------:R-:W0:Y:S01]  /*0000*/  LDC R1, c[0x0][0x28] ;  /* 0x00000a00ff017b82 */ /* 0x000e220000000800 */
[----:B------:R-:W1:Y:S07]  /*0010*/  S2R R0, SR_TID.X ;  /* 0x0000000000007919 */ /* 0x000e6e0000002100 */
[----:B------:R-:W2:Y:S01]  /*0020*/  LDC.64 R8, c[0x0][0x220] ;  /* 0x00008800ff087b82 */ /* 0x000ea20000000a00 */
[----:B------:R-:W-:Y:S01]  /*0030*/  HFMA2.MMA R14, -RZ, RZ, 0, 0 ;  /* 0x00000000ff0e7435 */ /* 0x000fe200000001ff */
[----:B------:R-:W-:Y:S01]  /*0040*/  ULDC.64 UR4, c[0x0][0x208] ;  /* 0x0000820000047ab9 */ /* 0x000fe20000000a00 */
[----:B------:R-:W3:Y:S05]  /*0050*/  S2R R3, SR_CTAID.X ;  /* 0x0000000000037919 */ /* 0x000eea0000002500 */
[----:B------:R-:W4:Y:S08]  /*0060*/  LDC.64 R4, c[0x0][0x210] ;  /* 0x00008400ff047b82 */ /* 0x000f300000000a00 */
[----:B------:R-:W5:Y:S08]  /*0070*/  LDC.64 R6, c[0x0][0x218] ;  /* 0x00008600ff067b82 */ /* 0x000f700000000a00 */
[----:B------:R-:W5:Y:S01]  /*0080*/  LDC.64 R10, c[0x0][0x228] ;  /* 0x00008a00ff0a7b82 */ /* 0x000f620000000a00 */
[----:B-1----:R-:W-:-:S07]  /*0090*/  LOP3.LUT R0, R0, 0x7f, RZ, 0xc0, !PT ;  /* 0x0000007f00007812 */ /* 0x002fce00078ec0ff */
[----:B------:R-:W1:Y:S01]  /*00a0*/  LDC.64 R12, c[0x0][0x230] ;  /* 0x00008c00ff0c7b82 */ /* 0x000e620000000a00 */
[----:B---3--:R-:W-:-:S04]  /*00b0*/  LEA R0, R3, R0, 0x7 ;  /* 0x0000000003007211 */ /* 0x008fc800078e38ff */
[C---:B------:R-:W-:Y:S01]  /*00c0*/  ISETP.GE.AND P2, PT, R0.reuse, 0x6c00, PT ;  /* 0x00006c000000780c */ /* 0x040fe20003f46270 */
[----:B------:R-:W-:-:S05]  /*00d0*/  IMAD.HI R2, R0, 0x4bda12f7, RZ ;  /* 0x4bda12f700027827 */ /* 0x000fca00078e02ff */
[----:B------:R-:W-:-:S04]  /*00e0*/  SHF.R.U32.HI R3, RZ, 0x1f, R2 ;  /* 0x0000001fff037819 */ /* 0x000fc80000011602 */
[----:B------:R-:W-:-:S05]  /*00f0*/  LEA.HI.SX32 R3, R2, R3, 0x1d ;  /* 0x0000000302037211 */ /* 0x000fca00078feaff */
[----:B------:R-:W-:-:S04]  /*0100*/  IMAD R15, R3, -0x1b, R0 ;  /* 0xffffffe5030f7824 */ /* 0x000fc800078e0200 */
[----:B--2---:R-:W-:-:S05]  /*0110*/  IMAD.WIDE R8, R15, 0x4, R8 ;  /* 0x000000040f087825 */ /* 0x004fca00078e0208 */
[----:B------:R2:W3:Y:S01]  /*0120*/  @!P2 LDG.E.EL R14, desc[UR4][R8.64] ;  /* 0x00000004080ea981 */ /* 0x0004e2000c2e1900 */
[----:B------:R-:W-:Y:S01]  /*0130*/  CS2R R2, SRZ ;  /* 0x0000000000027805 */ /* 0x000fe2000001ff00 */
[----:B----4-:R-:W-:-:S04]  /*0140*/  IMAD.WIDE R4, R0, 0x4, R4 ;  /* 0x0000000400047825 */ /* 0x010fc800078e0204 */
[C---:B-----5:R-:W-:Y:S01]  /*0150*/  IMAD.WIDE R6, R15.reuse, 0x4, R6 ;  /* 0x000000040f067825 */ /* 0x060fe200078e0206 */
[----:B------:R4:W5:Y:S03]  /*0160*/  @!P2 LDG.E R2, desc[UR4][R4.64] ;  /* 0x000000040402a981 */ /* 0x000966000c1e1900 */
[C---:B0-2---:R-:W-:Y:S01]  /*0170*/  IMAD.WIDE R8, R15.reuse, 0x4, R10 ;  /* 0x000000040f087825 */ /* 0x045fe200078e020a */
[----:B------:R0:W5:Y:S03]  /*0180*/  @!P2 LDG.E.EL R3, desc[UR4][R6.64] ;  /* 0x000000040603a981 */ /* 0x000166000c2e1900 */
[----:B-1----:R-:W-:Y:S01]  /*0190*/  IMAD.WIDE R10, R15, 0x4, R12 ;  /* 0x000000040f0a7825 */ /* 0x002fe200078e020c */
[----:B------:R-:W-:Y:S01]  /*01a0*/  CS2R R12, SRZ ;  /* 0x00000000000c7805 */ /* 0x000fe2000001ff00 */
[----:B----4-:R-:W1:Y:S05]  /*01b0*/  LDC.64 R4, c[0x0][0x238] ;  /* 0x00008e00ff047b82 */ /* 0x010e6a0000000a00 */
[----:B------:R-:W2:Y:S04]  /*01c0*/  @!P2 LDG.E.EL R12, desc[UR4][R8.64] ;  /* 0x00000004080ca981 */ /* 0x000ea8000c2e1900 */
[----:B------:R-:W2:Y:S01]  /*01d0*/  @!P2 LDG.E.EL R13, desc[UR4][R10.64] ;  /* 0x000000040a0da981 */ /* 0x000ea2000c2e1900 */
[----:B0-----:R-:W-:Y:S01]  /*01e0*/  MOV R6, 0x3e800000 ;  /* 0x3e80000000067802 */ /* 0x001fe20000000f00 */
[----:B---3--:R-:W-:-:S04]  /*01f0*/  FADD R14, R14, 9.9999997473787516356e-06 ;  /* 0x3727c5ac0e0e7421 */ /* 0x008fc80000000000 */
[----:B------:R-:W0:Y:S01]  /*0200*/  MUFU.SQRT R15, R14 ;  /* 0x0000000e000f7308 */ /* 0x000e220000002000 */
[----:B-----5:R-:W-:Y:S01]  /*0210*/  FADD R2, -R3, R2 ;  /* 0x0000000203027221 */ /* 0x020fe20000000100 */
[C---:B0-----:R-:W-:Y:S02]  /*0220*/  FSETP.GT.AND P0, PT, R15.reuse, 8.50705917302346158658e+37, PT ;  /* 0x7e8000000f00780b */ /* 0x041fe40003f04000 */
[----:B------:R-:W-:Y:S02]  /*0230*/  FSETP.GEU.AND P1, PT, R15, 1.175494350822287508e-38, PT ;  /* 0x008000000f00780b */ /* 0x000fe40003f2e000 */
[----:B------:R-:W-:-:S09]  /*0240*/  FSEL R6, R6, 1, P0 ;  /* 0x3f80000006067808 */ /* 0x000fd20000000000 */
[----:B------:R-:W-:Y:S02]  /*0250*/  @P0 FMUL R15, R15, 0.25 ;  /* 0x3e8000000f0f0820 */ /* 0x000fe40000400000 */
[----:B------:R-:W-:Y:S02]  /*0260*/  @!P1 FMUL R6, R6, 16777216 ;  /* 0x4b80000006069820 */ /* 0x000fe40000400000 */
[----:B------:R-:W-:-:S06]  /*0270*/  @!P1 FMUL R15, R15, 16777216 ;  /* 0x4b8000000f0f9820 */ /* 0x000fcc0000400000 */
[----:B------:R-:W0:Y:S02]  /*0280*/  MUFU.RCP R15, R15 ;  /* 0x0000000f000f7308 */ /* 0x000e240000001000 */
[----:B0-----:R-:W-:-:S04]  /*0290*/  FMUL R3, R15, R6 ;  /* 0x000000060f037220 */ /* 0x001fc80000400000 */
[----:B------:R-:W-:Y:S01]  /*02a0*/  FMUL R6, R2, R3 ;  /* 0x0000000302067220 */ /* 0x000fe20000400000 */
[----:B-1----:R-:W-:-:S04]  /*02b0*/  IMAD.WIDE R2, R0, 0x4, R4 ;  /* 0x0000000400027825 */ /* 0x002fc800078e0204 */
[----:B--2---:R-:W-:Y:S01]  /*02c0*/  FFMA R13, R6, R12, R13 ;  /* 0x0000000c060d7223 */ /* 0x004fe2000000000d */
[----:B------:R-:W-:Y:S06]  /*02d0*/  @P2 EXIT ;  /* 0x000000000000294d */ /* 0x000fec0003800000 */
[----:B------:R-:W-:Y:S01]  /*02e0*/  STG.E desc[UR4][R2.64], R13 ;  /* 0x0000000d02007986 */ /* 0x000fe2000c101904 */
[----:B------:R-:W-:Y:S05]  /*02f0*/  EXIT ;  /* 0x000000000000794d */ /* 0x000fea0003800000 */
.L_x_0:
[----:B------:R-:W-:-:S00]  /*0300*/  BRA `(.L_x_0) ;  /* 0xfffffffc00fc7947 */ /* 0x000fc0000383ffff */
[----:B------:R-:W-:-:S00]  /*0310*/  NOP ;  /* 0x0000000000007918 */ /* 0x000fc00000000000 */
        /* <DEDUP_REMOVED lines=14> */
.L_x_1:


//--------------------- .nv.global.init           --------------------------
	.section	.nv.global.init,"aw",@progbits
.nv.global.init:
	.type		_$_str,@object
	.size		_$_str,(_$_str_$_2 - _$_str)
_$_str:
        /*0000*/ 	.byte	0x5f, 0x5f, 0x43, 0x55, 0x44, 0x41, 0x5f, 0x46, 0x54, 0x5a, 0x00
	.type		_$_str_$_2,@object
	.size		_$_str_$_2,(.L_1 - _$_str_$_2)
_$_str_$_2:
        /*000b*/ 	.byte	0x5f, 0x5f, 0x43, 0x55, 0x44, 0x41, 0x5f, 0x50, 0x52, 0x45, 0x43, 0x5f, 0x53, 0x51, 0x52, 0x54
        /*001b*/ 	.byte	0x00
.L_1:


//--------------------- .nv.constant0.triton_poi_fused__native_batch_norm_legit_no_training_7 --------------------------
	.section	.nv.constant0.triton_poi_fused__native_batch_norm_legit_no_training_7,"a",@progbits
	.sectionflags	@""
	.align	4
.nv.constant0.triton_poi_fused__native_batch_norm_legit_no_training_7:
	.zero		580
